//
// Generated by NVIDIA NVVM Compiler
//
// Compiler Build ID: CL-36424714
// Cuda compilation tools, release 13.0, V13.0.88
// Based on NVVM 20.0.0
//

.version 9.0
.target sm_100
.address_size 64

	// .globl	_Z9ReduceMaxiPiS_
// _ZZ9ReduceMaxiPiS_E2sh has been demoted

.visible .entry _Z9ReduceMaxiPiS_(
	.param .u32 _Z9ReduceMaxiPiS__param_0,
	.param .u64 .ptr .align 1 _Z9ReduceMaxiPiS__param_1,
	.param .u64 .ptr .align 1 _Z9ReduceMaxiPiS__param_2
)
{
	.reg .pred 	%p<6>;
	.reg .b32 	%r<21>;
	.reg .b64 	%rd<7>;
	// demoted variable
	.shared .align 4 .b8 _ZZ9ReduceMaxiPiS_E2sh[4096];
	ld.param.u32 	%r6, [_Z9ReduceMaxiPiS__param_0];
	ld.param.u64 	%rd1, [_Z9ReduceMaxiPiS__param_1];
	ld.param.u64 	%rd2, [_Z9ReduceMaxiPiS__param_2];
	mov.u32 	%r1, %tid.x;
	mov.u32 	%r20, %ntid.x;
	setp.ge.s32 	%p1, %r1, %r6;
	shl.b32 	%r7, %r1, 2;
	mov.u32 	%r8, _ZZ9ReduceMaxiPiS_E2sh;
	add.s32 	%r3, %r8, %r7;
	@%p1 bra 	$L__BB0_2;
	cvta.to.global.u64 	%rd3, %rd1;
	mov.u32 	%r10, %ctaid.x;
	mad.lo.s32 	%r11, %r20, %r10, %r1;
	mul.wide.s32 	%rd4, %r11, 4;
	add.s64 	%rd5, %rd3, %rd4;
	ld.global.u32 	%r12, [%rd5];
	st.shared.u32 	[%r3], %r12;
	bra.uni 	$L__BB0_3;
$L__BB0_2:
	mov.b32 	%r9, 0;
	st.shared.u32 	[%r3], %r9;
$L__BB0_3:
	bar.sync 	0;
	setp.lt.u32 	%p2, %r20, 2;
	@%p2 bra 	$L__BB0_7;
$L__BB0_4:
	shr.u32 	%r5, %r20, 1;
	setp.ge.u32 	%p3, %r1, %r5;
	@%p3 bra 	$L__BB0_6;
	ld.shared.u32 	%r13, [%r3];
	shl.b32 	%r14, %r5, 2;
	add.s32 	%r15, %r3, %r14;
	ld.shared.u32 	%r16, [%r15];
	max.s32 	%r17, %r13, %r16;
	st.shared.u32 	[%r3], %r17;
$L__BB0_6:
	bar.sync 	0;
	setp.gt.u32 	%p4, %r20, 3;
	mov.u32 	%r20, %r5;
	@%p4 bra 	$L__BB0_4;
$L__BB0_7:
	setp.ne.s32 	%p5, %r1, 0;
	@%p5 bra 	$L__BB0_9;
	ld.shared.u32 	%r18, [_ZZ9ReduceMaxiPiS_E2sh];
	cvta.to.global.u64 	%rd6, %rd2;
	atom.global.max.s32 	%r19, [%rd6], %r18;
$L__BB0_9:
	ret;

}


// ===== COMPILED SASS (sm_100) =====

	.target	sm_100

	.elftype	@"ET_EXEC"


//--------------------- .note.nv.tkinfo           --------------------------
	.section	.note.nv.tkinfo,"",@"SHT_NOTE"
	.sectionflags	@"SHF_NOTE_NV_TKINFO"
	.tkinfo
        /*0018*/ 	.word	0x00000002
        /*0030*/ 	.string	""
        /*0030*/ 	.string	"ptxas"
        /*0030*/ 	.string	"Cuda compilation tools, release 13.0, V13.0.88"
        /*0030*/ 	.string	"Build cuda_13.0.r13.0/compiler.36424714_0"
        /*0030*/ 	.string	"-arch sm_100 -m 64 "



//--------------------- .note.nv.cuinfo           --------------------------
	.section	.note.nv.cuinfo,"",@"SHT_NOTE"
	.sectionflags	@"SHF_NOTE_NV_CUINFO"
        /*0018*/ 	.short	0x0002
        /*001a*/ 	.short	0x0064
        /*001c*/ 	.short	0x0082
	.zero		2


//--------------------- .nv.info                  --------------------------
	.section	.nv.info,"",@"SHT_CUDA_INFO"
	.align	4


	//----- nvinfo : EIATTR_REGCOUNT
	.align		4
        /*0000*/ 	.byte	0x04, 0x2f
        /*0002*/ 	.short	(.L_1 - .L_0)
	.align		4
.L_0:
        /*0004*/ 	.word	index@(_Z9ReduceMaxiPiS_)
        /*0008*/ 	.word	0x0000000a


	//----- nvinfo : EIATTR_FRAME_SIZE
	.align		4
.L_1:
        /*000c*/ 	.byte	0x04, 0x11
        /*000e*/ 	.short	(.L_3 - .L_2)
	.align		4
.L_2:
        /*0010*/ 	.word	index@(_Z9ReduceMaxiPiS_)
        /*0014*/ 	.word	0x00000000


	//----- nvinfo : EIATTR_MIN_STACK_SIZE
	.align		4
.L_3:
        /*0018*/ 	.byte	0x04, 0x12
        /*001a*/ 	.short	(.L_5 - .L_4)
	.align		4
.L_4:
        /*001c*/ 	.word	index@(_Z9ReduceMaxiPiS_)
        /*0020*/ 	.word	0x00000000
.L_5:


//--------------------- .nv.compat                --------------------------
	.section	.nv.compat,"",@"SHT_CUDA_COMPAT_INFO"
	.align	4
        /*0000*/ 	.byte	0x02, 0x09, 0x00, 0x00, 0x02, 0x02, 0x01, 0x00, 0x02, 0x05, 0x05, 0x00, 0x03, 0x07, 0x01, 0x01
        /*0010*/ 	.byte	0x02, 0x03, 0x00, 0x00, 0x02, 0x06, 0x01, 0x00, 0x04, 0x0b, 0x08, 0x00, 0x09, 0x00, 0x00, 0x00
        /*0020*/ 	.byte	0x00, 0x00, 0x00, 0x00


//--------------------- .nv.info._Z9ReduceMaxiPiS_ --------------------------
	.section	.nv.info._Z9ReduceMaxiPiS_,"",@"SHT_CUDA_INFO"
	.sectionflags	@""
	.align	4


	//----- nvinfo : EIATTR_CUDA_API_VERSION
	.align		4
        /*0000*/ 	.byte	0x04, 0x37
        /*0002*/ 	.short	(.L_7 - .L_6)
.L_6:
        /*0004*/ 	.word	0x00000082


	//----- nvinfo : EIATTR_KPARAM_INFO
	.align		4
.L_7:
        /*0008*/ 	.byte	0x04, 0x17
        /*000a*/ 	.short	(.L_9 - .L_8)
.L_8:
        /*000c*/ 	.word	0x00000000
        /*0010*/ 	.short	0x0002
        /*0012*/ 	.short	0x0010
        /*0014*/ 	.byte	0x00, 0xf5, 0x21, 0x00


	//----- nvinfo : EIATTR_KPARAM_INFO
	.align		4
.L_9:
        /*0018*/ 	.byte	0x04, 0x17
        /*001a*/ 	.short	(.L_11 - .L_10)
.L_10:
        /*001c*/ 	.word	0x00000000
        /*0020*/ 	.short	0x0001
        /*0022*/ 	.short	0x0008
        /*0024*/ 	.byte	0x00, 0xf5, 0x21, 0x00


	//----- nvinfo : EIATTR_KPARAM_INFO
	.align		4
.L_11:
        /*0028*/ 	.byte	0x04, 0x17
        /*002a*/ 	.short	(.L_13 - .L_12)
.L_12:
        /*002c*/ 	.word	0x00000000
        /*0030*/ 	.short	0x0000
        /*0032*/ 	.short	0x0000
        /*0034*/ 	.byte	0x00, 0xf0, 0x11, 0x00


	//----- nvinfo : EIATTR_SPARSE_MMA_MASK
	.align		4
.L_13:
        /*0038*/ 	.byte	0x03, 0x50
        /*003a*/ 	.short	0x0000


	//----- nvinfo : EIATTR_MAXREG_COUNT
	.align		4
        /*003c*/ 	.byte	0x03, 0x1b
        /*003e*/ 	.short	0x00ff


	//----- nvinfo : EIATTR_NUM_BARRIERS
	.align		4
        /*0040*/ 	.byte	0x02, 0x4c
        /*0042*/ 	.byte	0x01
	.zero		1


	//----- nvinfo : EIATTR_MERCURY_ISA_VERSION
	.align		4
        /*0044*/ 	.byte	0x03, 0x5f
        /*0046*/ 	.short	0x0101


	//----- nvinfo : EIATTR_VRC_CTA_INIT_COUNT
	.align		4
        /*0048*/ 	.byte	0x02, 0x4a
	.zero		1
	.zero		1


	//----- nvinfo : EIATTR_EXIT_INSTR_OFFSETS
	.align		4
        /*004c*/ 	.byte	0x04, 0x1c
        /*004e*/ 	.short	(.L_15 - .L_14)


	//   ....[0]....
.L_14:
        /*0050*/ 	.word	0x00000210


	//   ....[1]....
        /*0054*/ 	.word	0x00000280


	//----- nvinfo : EIATTR_CBANK_PARAM_SIZE
	.align		4
.L_15:
        /*0058*/ 	.byte	0x03, 0x19
        /*005a*/ 	.short	0x0018


	//----- nvinfo : EIATTR_PARAM_CBANK
	.align		4
        /*005c*/ 	.byte	0x04, 0x0a
        /*005e*/ 	.short	(.L_17 - .L_16)
	.align		4
.L_16:
        /*0060*/ 	.word	index@(.nv.constant0._Z9ReduceMaxiPiS_)
        /*0064*/ 	.short	0x0380
        /*0066*/ 	.short	0x0018


	//----- nvinfo : EIATTR_SW_WAR
	.align		4
.L_17:
        /*0068*/ 	.byte	0x04, 0x36
        /*006a*/ 	.short	(.L_19 - .L_18)
.L_18:
        /*006c*/ 	.word	0x00000008
.L_19:


//--------------------- .nv.callgraph             --------------------------
	.section	.nv.callgraph,"",@"SHT_CUDA_CALLGRAPH"
	.align	4
	.sectionentsize	8
	.align		4
        /*0000*/ 	.word	0x00000000
	.align		4
        /*0004*/ 	.word	0xffffffff
	.align		4
        /*0008*/ 	.word	0x00000000
	.align		4
        /*000c*/ 	.word	0xfffffffe
	.align		4
        /*0010*/ 	.word	0x00000000
	.align		4
        /*0014*/ 	.word	0xfffffffd
	.align		4
        /*0018*/ 	.word	0x00000000
	.align		4
        /*001c*/ 	.word	0xfffffffc


//--------------------- .text._Z9ReduceMaxiPiS_   --------------------------
	.section	.text._Z9ReduceMaxiPiS_,"ax",@progbits
	.align	128
        .global         _Z9ReduceMaxiPiS_
        .type           _Z9ReduceMaxiPiS_,@function
        .size           _Z9ReduceMaxiPiS_,(.L_x_3 - _Z9ReduceMaxiPiS_)
        .other          _Z9ReduceMaxiPiS_,@"STO_CUDA_ENTRY STV_DEFAULT"
_Z9ReduceMaxiPiS_:
.text._Z9ReduceMaxiPiS_:
[----:B------:R-:W-:Y:S01]  /*0000*/  LDC R1, c[0x0][0x37c] ;  /* 0x0000df00ff017b82 */ /* 0x000fe20000000800 */
[----:B------:R-:W0:Y:S01]  /*0010*/  S2R R7, SR_TID.X ;  /* 0x0000000000077919 */ /* 0x000e220000002100 */
[----:B------:R-:W0:Y:S01]  /*0020*/  LDCU UR4, c[0x0][0x380] ;  /* 0x00007000ff0477ac */ /* 0x000e220008000800 */
[----:B------:R-:W1:Y:S01]  /*0030*/  LDCU.64 UR6, c[0x0][0x358] ;  /* 0x00006b00ff0677ac */ /* 0x000e620008000a00 */
[----:B0-----:R-:W-:Y:S01]  /*0040*/  ISETP.GE.AND P1, PT, R7, UR4, PT ;  /* 0x0000000407007c0c */ /* 0x001fe2000bf26270 */
[----:B------:R-:W0:-:S12]  /*0050*/  LDCU UR4, c[0x0][0x360] ;  /* 0x00006c00ff0477ac */ /* 0x000e180008000800 */
[----:B------:R-:W2:Y:S01]  /*0060*/  @!P1 S2R R5, SR_CTAID.X ;  /* 0x0000000000059919 */ /* 0x000ea20000002500 */
[----:B------:R-:W3:Y:S01]  /*0070*/  @!P1 LDC.64 R2, c[0x0][0x388] ;  /* 0x0000e200ff029b82 */ /* 0x000ee20000000a00 */
[----:B0-----:R-:W-:-:S04]  /*0080*/  IMAD.U32 R4, RZ, RZ, UR4 ;  /* 0x00000004ff047e24 */ /* 0x001fc8000f8e00ff */
[----:B--2---:R-:W-:-:S04]  /*0090*/  @!P1 IMAD R5, R4, R5, R7 ;  /* 0x0000000504059224 */ /* 0x004fc800078e0207 */
[----:B---3--:R-:W-:-:S06]  /*00a0*/  @!P1 IMAD.WIDE R2, R5, 0x4, R2 ;  /* 0x0000000405029825 */ /* 0x008fcc00078e0202 */
[----:B-1----:R-:W2:Y:S01]  /*00b0*/  @!P1 LDG.E R3, desc[UR6][R2.64] ;  /* 0x0000000602039981 */ /* 0x002ea2000c1e1900 */
[----:B------:R-:W0:Y:S01]  /*00c0*/  S2UR UR5, SR_CgaCtaId ;  /* 0x00000000000579c3 */ /* 0x000e220000008800 */
[----:B------:R-:W-:Y:S01]  /*00d0*/  UMOV UR4, 0x400 ;  /* 0x0000040000047882 */ /* 0x000fe20000000000 */
[----:B------:R-:W-:Y:S02]  /*00e0*/  ISETP.GE.U32.AND P2, PT, R4, 0x2, PT ;  /* 0x000000020400780c */ /* 0x000fe40003f46070 */
[----:B------:R-:W-:Y:S01]  /*00f0*/  ISETP.NE.AND P0, PT, R7, RZ, PT ;  /* 0x000000ff0700720c */ /* 0x000fe20003f05270 */
[----:B0-----:R-:W-:-:S06]  /*0100*/  ULEA UR4, UR5, UR4, 0x18 ;  /* 0x0000000405047291 */ /* 0x001fcc000f8ec0ff */
[----:B------:R-:W-:-:S05]  /*0110*/  LEA R0, R7, UR4, 0x2 ;  /* 0x0000000407007c11 */ /* 0x000fca000f8e10ff */
[----:B--2---:R0:W-:Y:S04]  /*0120*/  @!P1 STS [R0], R3 ;  /* 0x0000000300009388 */ /* 0x0041e80000000800 */
[----:B------:R0:W-:Y:S01]  /*0130*/  @P1 STS [R0], RZ ;  /* 0x000000ff00001388 */ /* 0x0001e20000000800 */
[----:B------:R-:W-:Y:S06]  /*0140*/  BAR.SYNC.DEFER_BLOCKING 0x0 ;  /* 0x0000000000007b1d */ /* 0x000fec0000010000 */
[----:B------:R-:W-:Y:S05]  /*0150*/  @!P2 BRA `(.L_x_0) ;  /* 0x00000000002ca947 */ /* 0x000fea0003800000 */
.L_x_1:
[----:B------:R-:W-:-:S04]  /*0160*/  SHF.R.U32.HI R6, RZ, 0x1, R4 ;  /* 0x00000001ff067819 */ /* 0x000fc80000011604 */
[----:B------:R-:W-:-:S13]  /*0170*/  ISETP.GE.U32.AND P1, PT, R7, R6, PT ;  /* 0x000000060700720c */ /* 0x000fda0003f26070 */
[----:B0-----:R-:W-:Y:S01]  /*0180*/  @!P1 IMAD R3, R6, 0x4, R0 ;  /* 0x0000000406039824 */ /* 0x001fe200078e0200 */
[----:B------:R-:W-:Y:S05]  /*0190*/  @!P1 LDS R2, [R0] ;  /* 0x0000000000029984 */ /* 0x000fea0000000800 */
[----:B------:R-:W0:Y:S02]  /*01a0*/  @!P1 LDS R3, [R3] ;  /* 0x0000000003039984 */ /* 0x000e240000000800 */
[----:B0-----:R-:W-:-:S05]  /*01b0*/  @!P1 VIMNMX R5, PT, PT, R2, R3, !PT ;  /* 0x0000000302059248 */ /* 0x001fca0007fe0100 */
[----:B------:R1:W-:Y:S01]  /*01c0*/  @!P1 STS [R0], R5 ;  /* 0x0000000500009388 */ /* 0x0003e20000000800 */
[----:B------:R-:W-:Y:S01]  /*01d0*/  BAR.SYNC.DEFER_BLOCKING 0x0 ;  /* 0x0000000000007b1d */ /* 0x000fe20000010000 */
[----:B------:R-:W-:Y:S01]  /*01e0*/  ISETP.GT.U32.AND P1, PT, R4, 0x3, PT ;  /* 0x000000030400780c */ /* 0x000fe20003f24070 */
[----:B------:R-:W-:-:S12]  /*01f0*/  IMAD.MOV.U32 R4, RZ, RZ, R6 ;  /* 0x000000ffff047224 */ /* 0x000fd800078e0006 */
[----:B-1----:R-:W-:Y:S05]  /*0200*/  @P1 BRA `(.L_x_1) ;  /* 0xfffffffc00d41947 */ /* 0x002fea000383ffff */
.L_x_0:
[----:B------:R-:W-:Y:S05]  /*0210*/  @P0 EXIT ;  /* 0x000000000000094d */ /* 0x000fea0003800000 */
[----:B------:R-:W1:Y:S01]  /*0220*/  S2UR UR5, SR_CgaCtaId ;  /* 0x00000000000579c3 */ /* 0x000e620000008800 */
[----:B------:R-:W-:-:S07]  /*0230*/  UMOV UR4, 0x400 ;  /* 0x0000040000047882 */ /* 0x000fce0000000000 */
[----:B0-----:R-:W0:Y:S01]  /*0240*/  LDC.64 R2, c[0x0][0x390] ;  /* 0x0000e400ff027b82 */ /* 0x001e220000000a00 */
[----:B-1----:R-:W-:-:S09]  /*0250*/  ULEA UR4, UR5, UR4, 0x18 ;  /* 0x0000000405047291 */ /* 0x002fd2000f8ec0ff */
[----:B------:R-:W0:Y:S04]  /*0260*/  LDS R5, [UR4] ;  /* 0x00000004ff057984 */ /* 0x000e280008000800 */
[----:B0-----:R-:W-:Y:S01]  /*0270*/  REDG.E.MAX.S32.STRONG.GPU desc[UR6][R2.64], R5 ;  /* 0x000000050200798e */ /* 0x001fe2000d12e306 */
[----:B------:R-:W-:Y:S05]  /*0280*/  EXIT ;  /* 0x000000000000794d */ /* 0x000fea0003800000 */
.L_x_2:
[----:B------:R-:W-:-:S00]  /*0290*/  BRA `(.L_x_2) ;  /* 0xfffffffc00fc7947 */ /* 0x000fc0000383ffff */
[----:B------:R-:W-:-:S00]  /*02a0*/  NOP ;  /* 0x0000000000007918 */ /* 0x000fc00000000000 */
        /* <DEDUP_REMOVED lines=13> */
.L_x_3:


//--------------------- .nv.shared._Z9ReduceMaxiPiS_ --------------------------
	.section	.nv.shared._Z9ReduceMaxiPiS_,"aw",@nobits
	.sectionflags	@""
	.align	4
.nv.shared._Z9ReduceMaxiPiS_:
	.zero		5120


//--------------------- .nv.shared.reserved.0     --------------------------
	.section	.nv.shared.reserved.0,"aw",@nobits
	.weak		__nv_reservedSMEM_offset_0_alias
	.size		__nv_reservedSMEM_offset_0_alias, 0, 64
	.other		__nv_reservedSMEM_offset_0_alias,@"STO_CUDA_RESERVED_SHARED STV_DEFAULT"
__nv_reservedSMEM_offset_0_alias:
	.zero		0
	.zero		64


//--------------------- .nv.constant0._Z9ReduceMaxiPiS_ --------------------------
	.section	.nv.constant0._Z9ReduceMaxiPiS_,"a",@progbits
	.sectionflags	@""
	.align	4
.nv.constant0._Z9ReduceMaxiPiS_:
	.zero		920


//--------------------- SYMBOLS --------------------------

	.type		.nv.reservedSmem.offset0,@object
	.size		.nv.reservedSmem.offset0,0x4
	.type		.nv.reservedSmem.cap,@object
	.size		.nv.reservedSmem.cap,0x4
